//
// Generated by NVIDIA NVVM Compiler
//
// Compiler Build ID: CL-36424714
// Cuda compilation tools, release 13.0, V13.0.88
// Based on NVVM 20.0.0
//

.version 9.0
.target sm_100
.address_size 64

	// .globl	_Z15KernelPrincipalPddiiii
.extern .func  (.param .b32 func_retval0) vprintf
(
	.param .b64 vprintf_param_0,
	.param .b64 vprintf_param_1
)
;
.global .align 1 .b8 $str[15] = {77, 117, 103, 114, 101, 32, 116, 48, 58, 32, 37, 108, 102, 32};

.visible .entry _Z15KernelPrincipalPddiiii(
	.param .u64 .ptr .align 1 _Z15KernelPrincipalPddiiii_param_0,
	.param .f64 _Z15KernelPrincipalPddiiii_param_1,
	.param .u32 _Z15KernelPrincipalPddiiii_param_2,
	.param .u32 _Z15KernelPrincipalPddiiii_param_3,
	.param .u32 _Z15KernelPrincipalPddiiii_param_4,
	.param .u32 _Z15KernelPrincipalPddiiii_param_5
)
{
	.local .align 8 .b8 	__local_depot0[8];
	.reg .b64 	%SP;
	.reg .b64 	%SPL;
	.reg .pred 	%p<5>;
	.reg .b32 	%r<14>;
	.reg .b64 	%rd<11>;
	.reg .b64 	%fd<10>;

	mov.u64 	%SPL, __local_depot0;
	cvta.local.u64 	%SP, %SPL;
	ld.param.u64 	%rd2, [_Z15KernelPrincipalPddiiii_param_0];
	ld.param.f64 	%fd1, [_Z15KernelPrincipalPddiiii_param_1];
	ld.param.u32 	%r2, [_Z15KernelPrincipalPddiiii_param_2];
	ld.param.u32 	%r4, [_Z15KernelPrincipalPddiiii_param_4];
	cvta.to.global.u64 	%rd1, %rd2;
	mov.u32 	%r5, %ctaid.x;
	mov.u32 	%r6, %ntid.x;
	mov.u32 	%r7, %tid.x;
	mad.lo.s32 	%r8, %r5, %r6, %r7;
	setp.lt.s32 	%p1, %r8, 1;
	add.s32 	%r9, %r4, -1;
	setp.ge.s32 	%p2, %r8, %r9;
	or.pred  	%p3, %p1, %p2;
	@%p3 bra 	$L__BB0_2;
	mad.lo.s32 	%r10, %r4, %r2, %r8;
	mul.wide.s32 	%rd3, %r10, 8;
	add.s64 	%rd4, %rd1, %rd3;
	ld.global.f64 	%fd2, [%rd4];
	ld.global.f64 	%fd3, [%rd4+8];
	add.f64 	%fd4, %fd2, %fd2;
	sub.f64 	%fd5, %fd3, %fd4;
	ld.global.f64 	%fd6, [%rd4+-8];
	add.f64 	%fd7, %fd5, %fd6;
	fma.rn.f64 	%fd8, %fd1, %fd7, %fd2;
	mul.wide.s32 	%rd5, %r4, 8;
	add.s64 	%rd6, %rd4, %rd5;
	st.global.f64 	[%rd6], %fd8;
$L__BB0_2:
	or.b32  	%r11, %r2, %r8;
	setp.ne.s32 	%p4, %r11, 0;
	@%p4 bra 	$L__BB0_4;
	ld.global.f64 	%fd9, [%rd1];
	add.u64 	%rd7, %SP, 0;
	add.u64 	%rd8, %SPL, 0;
	st.local.f64 	[%rd8], %fd9;
	mov.u64 	%rd9, $str;
	cvta.global.u64 	%rd10, %rd9;
	{ // callseq 0, 0
	.param .b64 param0;
	st.param.b64 	[param0], %rd10;
	.param .b64 param1;
	st.param.b64 	[param1], %rd7;
	.param .b32 retval0;
	call.uni (retval0), 
	vprintf, 
	(
	param0, 
	param1
	);
	ld.param.b32 	%r12, [retval0];
	} // callseq 0
$L__BB0_4:
	ret;

}


// ===== COMPILED SASS (sm_100) =====

	.target	sm_100

	.elftype	@"ET_EXEC"


//--------------------- .note.nv.tkinfo           --------------------------
	.section	.note.nv.tkinfo,"",@"SHT_NOTE"
	.sectionflags	@"SHF_NOTE_NV_TKINFO"
	.tkinfo
        /*0018*/ 	.word	0x00000002
        /*0030*/ 	.string	""
        /*0030*/ 	.string	"ptxas"
        /*0030*/ 	.string	"Cuda compilation tools, release 13.0, V13.0.88"
        /*0030*/ 	.string	"Build cuda_13.0.r13.0/compiler.36424714_0"
        /*0030*/ 	.string	"-arch sm_100 -m 64 "



//--------------------- .note.nv.cuinfo           --------------------------
	.section	.note.nv.cuinfo,"",@"SHT_NOTE"
	.sectionflags	@"SHF_NOTE_NV_CUINFO"
        /*0018*/ 	.short	0x0002
        /*001a*/ 	.short	0x0064
        /*001c*/ 	.short	0x0082
	.zero		2


//--------------------- .nv.info                  --------------------------
	.section	.nv.info,"",@"SHT_CUDA_INFO"
	.align	4


	//----- nvinfo : EIATTR_REGCOUNT
	.align		4
        /*0000*/ 	.byte	0x04, 0x2f
        /*0002*/ 	.short	(.L_2 - .L_1)
	.align		4
.L_1:
        /*0004*/ 	.word	index@(_Z15KernelPrincipalPddiiii)
        /*0008*/ 	.word	0x00000018


	//----- nvinfo : EIATTR_FRAME_SIZE
	.align		4
.L_2:
        /*000c*/ 	.byte	0x04, 0x11
        /*000e*/ 	.short	(.L_4 - .L_3)
	.align		4
.L_3:
        /*0010*/ 	.word	index@(_Z15KernelPrincipalPddiiii)
        /*0014*/ 	.word	0x00000008


	//----- nvinfo : EIATTR_MIN_STACK_SIZE
	.align		4
.L_4:
        /*0018*/ 	.byte	0x04, 0x12
        /*001a*/ 	.short	(.L_6 - .L_5)
	.align		4
.L_5:
        /*001c*/ 	.word	index@(_Z15KernelPrincipalPddiiii)
        /*0020*/ 	.word	0x00000008
.L_6:


//--------------------- .nv.compat                --------------------------
	.section	.nv.compat,"",@"SHT_CUDA_COMPAT_INFO"
	.align	4
        /*0000*/ 	.byte	0x02, 0x09, 0x00, 0x00, 0x02, 0x02, 0x01, 0x00, 0x02, 0x05, 0x05, 0x00, 0x03, 0x07, 0x01, 0x01
        /*0010*/ 	.byte	0x02, 0x03, 0x00, 0x00, 0x02, 0x06, 0x01, 0x00, 0x04, 0x0b, 0x08, 0x00, 0x01, 0x00, 0x00, 0x00
        /*0020*/ 	.byte	0x00, 0x00, 0x00, 0x00


//--------------------- .nv.info._Z15KernelPrincipalPddiiii --------------------------
	.section	.nv.info._Z15KernelPrincipalPddiiii,"",@"SHT_CUDA_INFO"
	.sectionflags	@""
	.align	4


	//----- nvinfo : EIATTR_CUDA_API_VERSION
	.align		4
        /*0000*/ 	.byte	0x04, 0x37
        /*0002*/ 	.short	(.L_8 - .L_7)
.L_7:
        /*0004*/ 	.word	0x00000082


	//----- nvinfo : EIATTR_KPARAM_INFO
	.align		4
.L_8:
        /*0008*/ 	.byte	0x04, 0x17
        /*000a*/ 	.short	(.L_10 - .L_9)
.L_9:
        /*000c*/ 	.word	0x00000000
        /*0010*/ 	.short	0x0005
        /*0012*/ 	.short	0x001c
        /*0014*/ 	.byte	0x00, 0xf0, 0x11, 0x00


	//----- nvinfo : EIATTR_KPARAM_INFO
	.align		4
.L_10:
        /*0018*/ 	.byte	0x04, 0x17
        /*001a*/ 	.short	(.L_12 - .L_11)
.L_11:
        /*001c*/ 	.word	0x00000000
        /*0020*/ 	.short	0x0004
        /*0022*/ 	.short	0x0018
        /*0024*/ 	.byte	0x00, 0xf0, 0x11, 0x00


	//----- nvinfo : EIATTR_KPARAM_INFO
	.align		4
.L_12:
        /*0028*/ 	.byte	0x04, 0x17
        /*002a*/ 	.short	(.L_14 - .L_13)
.L_13:
        /*002c*/ 	.word	0x00000000
        /*0030*/ 	.short	0x0003
        /*0032*/ 	.short	0x0014
        /*0034*/ 	.byte	0x00, 0xf0, 0x11, 0x00


	//----- nvinfo : EIATTR_KPARAM_INFO
	.align		4
.L_14:
        /*0038*/ 	.byte	0x04, 0x17
        /*003a*/ 	.short	(.L_16 - .L_15)
.L_15:
        /*003c*/ 	.word	0x00000000
        /*0040*/ 	.short	0x0002
        /*0042*/ 	.short	0x0010
        /*0044*/ 	.byte	0x00, 0xf0, 0x11, 0x00


	//----- nvinfo : EIATTR_KPARAM_INFO
	.align		4
.L_16:
        /*0048*/ 	.byte	0x04, 0x17
        /*004a*/ 	.short	(.L_18 - .L_17)
.L_17:
        /*004c*/ 	.word	0x00000000
        /*0050*/ 	.short	0x0001
        /*0052*/ 	.short	0x0008
        /*0054*/ 	.byte	0x00, 0xf0, 0x21, 0x00


	//----- nvinfo : EIATTR_KPARAM_INFO
	.align		4
.L_18:
        /*0058*/ 	.byte	0x04, 0x17
        /*005a*/ 	.short	(.L_20 - .L_19)
.L_19:
        /*005c*/ 	.word	0x00000000
        /*0060*/ 	.short	0x0000
        /*0062*/ 	.short	0x0000
        /*0064*/ 	.byte	0x00, 0xf5, 0x21, 0x00


	//----- nvinfo : EIATTR_SPARSE_MMA_MASK
	.align		4
.L_20:
        /*0068*/ 	.byte	0x03, 0x50
        /*006a*/ 	.short	0x0000


	//----- nvinfo : EIATTR_MAXREG_COUNT
	.align		4
        /*006c*/ 	.byte	0x03, 0x1b
        /*006e*/ 	.short	0x00ff


	//----- nvinfo : EIATTR_EXTERNS
	.align		4
        /*0070*/ 	.byte	0x04, 0x0f
        /*0072*/ 	.short	(.L_22 - .L_21)


	//   ....[0]....
	.align		4
.L_21:
        /*0074*/ 	.word	index@(vprintf)


	//----- nvinfo : EIATTR_MERCURY_ISA_VERSION
	.align		4
.L_22:
        /*0078*/ 	.byte	0x03, 0x5f
        /*007a*/ 	.short	0x0101


	//----- nvinfo : EIATTR_VRC_CTA_INIT_COUNT
	.align		4
        /*007c*/ 	.byte	0x02, 0x4a
	.zero		1
	.zero		1


	//----- nvinfo : EIATTR_SYSCALL_OFFSETS
	.align		4
        /*0080*/ 	.byte	0x04, 0x46
        /*0082*/ 	.short	(.L_24 - .L_23)


	//   ....[0]....
.L_23:
        /*0084*/ 	.word	0x00000280


	//----- nvinfo : EIATTR_EXIT_INSTR_OFFSETS
	.align		4
.L_24:
        /*0088*/ 	.byte	0x04, 0x1c
        /*008a*/ 	.short	(.L_26 - .L_25)


	//   ....[0]....
.L_25:
        /*008c*/ 	.word	0x000001e0


	//   ....[1]....
        /*0090*/ 	.word	0x00000290


	//----- nvinfo : EIATTR_CRS_STACK_SIZE
	.align		4
.L_26:
        /*0094*/ 	.byte	0x04, 0x1e
        /*0096*/ 	.short	(.L_28 - .L_27)
.L_27:
        /*0098*/ 	.word	0x00000000


	//----- nvinfo : EIATTR_CBANK_PARAM_SIZE
	.align		4
.L_28:
        /*009c*/ 	.byte	0x03, 0x19
        /*009e*/ 	.short	0x0020


	//----- nvinfo : EIATTR_PARAM_CBANK
	.align		4
        /*00a0*/ 	.byte	0x04, 0x0a
        /*00a2*/ 	.short	(.L_30 - .L_29)
	.align		4
.L_29:
        /*00a4*/ 	.word	index@(.nv.constant0._Z15KernelPrincipalPddiiii)
        /*00a8*/ 	.short	0x0380
        /*00aa*/ 	.short	0x0020


	//----- nvinfo : EIATTR_SW_WAR
	.align		4
.L_30:
        /*00ac*/ 	.byte	0x04, 0x36
        /*00ae*/ 	.short	(.L_32 - .L_31)
.L_31:
        /*00b0*/ 	.word	0x00000008
.L_32:


//--------------------- .nv.callgraph             --------------------------
	.section	.nv.callgraph,"",@"SHT_CUDA_CALLGRAPH"
	.align	4
	.sectionentsize	8
	.align		4
        /*0000*/ 	.word	0x00000000
	.align		4
        /*0004*/ 	.word	0xffffffff
	.align		4
        /*0008*/ 	.word	index@(_Z15KernelPrincipalPddiiii)
	.align		4
        /*000c*/ 	.word	index@(vprintf)
	.align		4
        /*0010*/ 	.word	0x00000000
	.align		4
        /*0014*/ 	.word	0xfffffffe
	.align		4
        /*0018*/ 	.word	0x00000000
	.align		4
        /*001c*/ 	.word	0xfffffffd
	.align		4
        /*0020*/ 	.word	0x00000000
	.align		4
        /*0024*/ 	.word	0xfffffffc


//--------------------- .nv.constant4             --------------------------
	.section	.nv.constant4,"a",@progbits
	.align	8
	.align		8
.nv.constant4:
        /*0000*/ 	.dword	vprintf
	.align		8
        /*0008*/ 	.dword	$str


//--------------------- .text._Z15KernelPrincipalPddiiii --------------------------
	.section	.text._Z15KernelPrincipalPddiiii,"ax",@progbits
	.align	128
        .global         _Z15KernelPrincipalPddiiii
        .type           _Z15KernelPrincipalPddiiii,@function
        .size           _Z15KernelPrincipalPddiiii,(.L_x_2 - _Z15KernelPrincipalPddiiii)
        .other          _Z15KernelPrincipalPddiiii,@"STO_CUDA_ENTRY STV_DEFAULT"
_Z15KernelPrincipalPddiiii:
.text._Z15KernelPrincipalPddiiii:
[----:B------:R-:W0:Y:S01]  /*0000*/  LDC R1, c[0x0][0x37c] ;  /* 0x0000df00ff017b82 */ /* 0x000e220000000800 */
[----:B------:R-:W1:Y:S01]  /*0010*/  S2R R3, SR_TID.X ;  /* 0x0000000000037919 */ /* 0x000e620000002100 */
[----:B------:R-:W2:Y:S06]  /*0020*/  LDCU UR7, c[0x0][0x2fc] ;  /* 0x00005f80ff0777ac */ /* 0x000eac0008000800 */
[----:B------:R-:W1:Y:S01]  /*0030*/  S2UR UR4, SR_CTAID.X ;  /* 0x00000000000479c3 */ /* 0x000e620000002500 */
[----:B0-----:R-:W-:Y:S01]  /*0040*/  VIADD R1, R1, 0xfffffff8 ;  /* 0xfffffff801017836 */ /* 0x001fe20000000000 */
[----:B------:R-:W0:Y:S06]  /*0050*/  LDCU UR8, c[0x0][0x390] ;  /* 0x00007200ff0877ac */ /* 0x000e2c0008000800 */
[----:B------:R-:W1:Y:S08]  /*0060*/  LDC R0, c[0x0][0x360] ;  /* 0x0000d800ff007b82 */ /* 0x000e700000000800 */
[----:B------:R-:W3:Y:S08]  /*0070*/  LDC R15, c[0x0][0x398] ;  /* 0x0000e600ff0f7b82 */ /* 0x000ef00000000800 */
[----:B------:R-:W4:Y:S01]  /*0080*/  LDC.64 R12, c[0x0][0x388] ;  /* 0x0000e200ff0c7b82 */ /* 0x000f220000000a00 */
[----:B-1----:R-:W-:Y:S01]  /*0090*/  IMAD R0, R0, UR4, R3 ;  /* 0x0000000400007c24 */ /* 0x002fe2000f8e0203 */
[----:B------:R-:W1:Y:S06]  /*00a0*/  LDCU.64 UR4, c[0x0][0x358] ;  /* 0x00006b00ff0477ac */ /* 0x000e6c0008000a00 */
[----:B------:R-:W5:Y:S01]  /*00b0*/  LDC.64 R2, c[0x0][0x380] ;  /* 0x0000e000ff027b82 */ /* 0x000f620000000a00 */
[----:B---3--:R-:W-:-:S04]  /*00c0*/  IADD3 R5, PT, PT, R15, -0x1, RZ ;  /* 0xffffffff0f057810 */ /* 0x008fc80007ffe0ff */
[----:B------:R-:W-:-:S04]  /*00d0*/  ISETP.GE.AND P0, PT, R0, R5, PT ;  /* 0x000000050000720c */ /* 0x000fc80003f06270 */
[----:B------:R-:W-:-:S13]  /*00e0*/  ISETP.LT.OR P0, PT, R0, 0x1, P0 ;  /* 0x000000010000780c */ /* 0x000fda0000701670 */
[----:B0-----:R-:W-:-:S04]  /*00f0*/  @!P0 IMAD R5, R15, UR8, R0 ;  /* 0x000000080f058c24 */ /* 0x001fc8000f8e0200 */
[----:B-----5:R-:W-:-:S05]  /*0100*/  @!P0 IMAD.WIDE R2, R5, 0x8, R2 ;  /* 0x0000000805028825 */ /* 0x020fca00078e0202 */
[----:B-1----:R-:W3:Y:S04]  /*0110*/  @!P0 LDG.E.64 R4, desc[UR4][R2.64] ;  /* 0x0000000402048981 */ /* 0x002ee8000c1e1b00 */
[----:B------:R-:W5:Y:S04]  /*0120*/  @!P0 LDG.E.64 R6, desc[UR4][R2.64+0x8] ;  /* 0x0000080402068981 */ /* 0x000f68000c1e1b00 */
[----:B------:R-:W2:Y:S01]  /*0130*/  @!P0 LDG.E.64 R10, desc[UR4][R2.64+-0x8] ;  /* 0xfffff804020a8981 */ /* 0x000ea2000c1e1b00 */
[----:B------:R-:W0:Y:S01]  /*0140*/  LDCU UR6, c[0x0][0x2f8] ;  /* 0x00005f00ff0677ac */ /* 0x000e220008000800 */
[----:B------:R-:W-:Y:S01]  /*0150*/  LOP3.LUT P1, RZ, R0, UR8, RZ, 0xfc, !PT ;  /* 0x0000000800ff7c12 */ /* 0x000fe2000f82fcff */
[----:B---3--:R-:W-:-:S08]  /*0160*/  @!P0 DADD R8, R4, R4 ;  /* 0x0000000004088229 */ /* 0x008fd00000000004 */
[----:B-----5:R-:W-:Y:S01]  /*0170*/  @!P0 DADD R6, R6, -R8 ;  /* 0x0000000006068229 */ /* 0x020fe20000000808 */
[----:B------:R-:W-:-:S07]  /*0180*/  @!P0 IMAD.WIDE R8, R15, 0x8, R2 ;  /* 0x000000080f088825 */ /* 0x000fce00078e0202 */
[----:B--2---:R-:W-:-:S08]  /*0190*/  @!P0 DADD R6, R6, R10 ;  /* 0x0000000006068229 */ /* 0x004fd0000000000a */
[----:B----4-:R-:W-:Y:S01]  /*01a0*/  @!P0 DFMA R4, R6, R12, R4 ;  /* 0x0000000c0604822b */ /* 0x010fe20000000004 */
[----:B0-----:R-:W-:-:S05]  /*01b0*/  IADD3 R6, P2, PT, R1, UR6, RZ ;  /* 0x0000000601067c10 */ /* 0x001fca000ff5e0ff */
[----:B------:R-:W-:Y:S01]  /*01c0*/  IMAD.X R7, RZ, RZ, UR7, P2 ;  /* 0x00000007ff077e24 */ /* 0x000fe200090e06ff */
[----:B------:R0:W-:Y:S01]  /*01d0*/  @!P0 STG.E.64 desc[UR4][R8.64], R4 ;  /* 0x0000000408008986 */ /* 0x0001e2000c101b04 */
[----:B------:R-:W-:Y:S06]  /*01e0*/  @P1 EXIT ;  /* 0x000000000000194d */ /* 0x000fec0003800000 */
[----:B------:R-:W1:Y:S02]  /*01f0*/  LDC.64 R2, c[0x0][0x380] ;  /* 0x0000e000ff027b82 */ /* 0x000e640000000a00 */
[----:B-1----:R-:W2:Y:S01]  /*0200*/  LDG.E.64 R2, desc[UR4][R2.64] ;  /* 0x0000000402027981 */ /* 0x002ea2000c1e1b00 */
[----:B------:R-:W-:Y:S01]  /*0210*/  MOV R0, 0x0 ;  /* 0x0000000000007802 */ /* 0x000fe20000000f00 */
[----:B------:R-:W1:Y:S04]  /*0220*/  LDCU.64 UR4, c[0x4][0x8] ;  /* 0x01000100ff0477ac */ /* 0x000e680008000a00 */
[----:B0-----:R0:W3:Y:S01]  /*0230*/  LDC.64 R8, c[0x4][R0] ;  /* 0x0100000000087b82 */ /* 0x0010e20000000a00 */
[----:B-1----:R-:W-:Y:S01]  /*0240*/  MOV R4, UR4 ;  /* 0x0000000400047c02 */ /* 0x002fe20008000f00 */
[----:B------:R-:W-:Y:S01]  /*0250*/  IMAD.U32 R5, RZ, RZ, UR5 ;  /* 0x00000005ff057e24 */ /* 0x000fe2000f8e00ff */
[----:B--23--:R0:W-:Y:S06]  /*0260*/  STL.64 [R1], R2 ;  /* 0x0000000201007387 */ /* 0x00c1ec0000100a00 */
[----:B------:R-:W-:-:S07]  /*0270*/  LEPC R20, `(.L_x_0) ;  /* 0x000000001014794e */ /* 0x000fce0000000000 */
[----:B0-----:R-:W-:Y:S05]  /*0280*/  CALL.ABS.NOINC R8 ;  /* 0x0000000008007343 */ /* 0x001fea0003c00000 */
.L_x_0:
[----:B------:R-:W-:Y:S05]  /*0290*/  EXIT ;  /* 0x000000000000794d */ /* 0x000fea0003800000 */
.L_x_1:
[----:B------:R-:W-:-:S00]  /*02a0*/  BRA `(.L_x_1) ;  /* 0xfffffffc00fc7947 */ /* 0x000fc0000383ffff */
[----:B------:R-:W-:-:S00]  /*02b0*/  NOP ;  /* 0x0000000000007918 */ /* 0x000fc00000000000 */
        /* <DEDUP_REMOVED lines=12> */
.L_x_2:


//--------------------- .nv.global.init           --------------------------
	.section	.nv.global.init,"aw",@progbits
.nv.global.init:
	.type		$str,@object
	.size		$str,(.L_0 - $str)
$str:
        /*0000*/ 	.byte	0x4d, 0x75, 0x67, 0x72, 0x65, 0x20, 0x74, 0x30, 0x3a, 0x20, 0x25, 0x6c, 0x66, 0x20, 0x00
.L_0:


//--------------------- .nv.shared.reserved.0     --------------------------
	.section	.nv.shared.reserved.0,"aw",@nobits
	.weak		__nv_reservedSMEM_offset_0_alias
	.size		__nv_reservedSMEM_offset_0_alias, 0, 64
	.other		__nv_reservedSMEM_offset_0_alias,@"STO_CUDA_RESERVED_SHARED STV_DEFAULT"
__nv_reservedSMEM_offset_0_alias:
	.zero		0
	.zero		64


//--------------------- .nv.constant0._Z15KernelPrincipalPddiiii --------------------------
	.section	.nv.constant0._Z15KernelPrincipalPddiiii,"a",@progbits
	.sectionflags	@""
	.align	4
.nv.constant0._Z15KernelPrincipalPddiiii:
	.zero		928


//--------------------- SYMBOLS --------------------------

	.type		.nv.reservedSmem.offset0,@object
	.size		.nv.reservedSmem.offset0,0x4
	.type		vprintf,@function
